	.headerflags	@"EF_CUDA_TEXMODE_UNIFIED EF_CUDA_64BIT_ADDRESS EF_CUDA_ACCELERATORS EF_CUDA_SM90 EF_CUDA_VIRTUAL_SM(EF_CUDA_SM90)"
	.elftype	@"ET_EXEC"


//--------------------- .nv.info                  --------------------------
	.section	.nv.info,"",@"SHT_CUDA_INFO"
	.align	4


	//----- nvinfo : EIATTR_REGCOUNT
	.align		4
        /*0000*/ 	.byte	0x04, 0x2f
        /*0002*/ 	.short	(.L_3 - .L_2)
	.align		4
.L_2:
        /*0004*/ 	.word	index@(triton_poi_fused_sin_11)
        /*0008*/ 	.word	0x00000017


	//----- nvinfo : EIATTR_MIN_STACK_SIZE
	.align		4
.L_3:
        /*000c*/ 	.byte	0x04, 0x12
        /*000e*/ 	.short	(.L_5 - .L_4)
	.align		4
.L_4:
        /*0010*/ 	.word	index@(triton_poi_fused_sin_11)
        /*0014*/ 	.word	0x00000020


	//----- nvinfo : EIATTR_FRAME_SIZE
	.align		4
.L_5:
        /*0018*/ 	.byte	0x04, 0x11
        /*001a*/ 	.short	(.L_7 - .L_6)
	.align		4
.L_6:
        /*001c*/ 	.word	index@(triton_poi_fused_sin_11)
        /*0020*/ 	.word	0x00000020


	//----- nvinfo : EIATTR_MIN_STACK_SIZE
	.align		4
.L_7:
        /*0024*/ 	.byte	0x04, 0x12
        /*0026*/ 	.short	(.L_9 - .L_8)
	.align		4
.L_8:
        /*0028*/ 	.word	index@(triton_poi_fused_sin_11)
        /*002c*/ 	.word	0x00000020
.L_9:


//--------------------- .nv.info.triton_poi_fused_sin_11 --------------------------
	.section	.nv.info.triton_poi_fused_sin_11,"",@"SHT_CUDA_INFO"
	.sectionflags	@""
	.align	4


	//----- nvinfo : EIATTR_CUDA_API_VERSION
	.align		4
        /*0000*/ 	.byte	0x04, 0x37
        /*0002*/ 	.short	(.L_11 - .L_10)
.L_10:
        /*0004*/ 	.word	0x0000007c


	//----- nvinfo : EIATTR_KPARAM_INFO
	.align		4
.L_11:
        /*0008*/ 	.byte	0x04, 0x17
        /*000a*/ 	.short	(.L_13 - .L_12)
.L_12:
        /*000c*/ 	.word	0x00000000
        /*0010*/ 	.short	0x0002
        /*0012*/ 	.short	0x0010
        /*0014*/ 	.byte	0x00, 0xf0, 0x11, 0x00


	//----- nvinfo : EIATTR_KPARAM_INFO
	.align		4
.L_13:
        /*0018*/ 	.byte	0x04, 0x17
        /*001a*/ 	.short	(.L_15 - .L_14)
.L_14:
        /*001c*/ 	.word	0x00000000
        /*0020*/ 	.short	0x0001
        /*0022*/ 	.short	0x0008
        /*0024*/ 	.byte	0x00, 0xf4, 0x21, 0x00


	//----- nvinfo : EIATTR_KPARAM_INFO
	.align		4
.L_15:
        /*0028*/ 	.byte	0x04, 0x17
        /*002a*/ 	.short	(.L_17 - .L_16)
.L_16:
        /*002c*/ 	.word	0x00000000
        /*0030*/ 	.short	0x0000
        /*0032*/ 	.short	0x0000
        /*0034*/ 	.byte	0x00, 0xf4, 0x21, 0x00


	//----- nvinfo : EIATTR_SPARSE_MMA_MASK
	.align		4
.L_17:
        /*0038*/ 	.byte	0x03, 0x50
        /*003a*/ 	.short	0x0000


	//----- nvinfo : EIATTR_MAXREG_COUNT
	.align		4
        /*003c*/ 	.byte	0x03, 0x1b
        /*003e*/ 	.short	0x00ff


	//----- nvinfo : EIATTR_EXIT_INSTR_OFFSETS
	.align		4
        /*0040*/ 	.byte	0x04, 0x1c
        /*0042*/ 	.short	(.L_19 - .L_18)


	//   ....[0]....
.L_18:
        /*0044*/ 	.word	0x00002d20


	//----- nvinfo : EIATTR_REQNTID
	.align		4
.L_19:
        /*0048*/ 	.byte	0x04, 0x10
        /*004a*/ 	.short	(.L_21 - .L_20)
.L_20:
        /*004c*/ 	.word	0x00000080
        /*0050*/ 	.word	0x00000001
        /*0054*/ 	.word	0x00000001


	//----- nvinfo : EIATTR_CRS_STACK_SIZE
	.align		4
.L_21:
        /*0058*/ 	.byte	0x04, 0x1e
        /*005a*/ 	.short	(.L_23 - .L_22)
.L_22:
        /*005c*/ 	.word	0x00000000


	//----- nvinfo : EIATTR_CBANK_PARAM_SIZE
	.align		4
.L_23:
        /*0060*/ 	.byte	0x03, 0x19
        /*0062*/ 	.short	0x0014


	//----- nvinfo : EIATTR_PARAM_CBANK
	.align		4
        /*0064*/ 	.byte	0x04, 0x0a
        /*0066*/ 	.short	(.L_25 - .L_24)
	.align		4
.L_24:
        /*0068*/ 	.word	index@(.nv.constant0.triton_poi_fused_sin_11)
        /*006c*/ 	.short	0x0210
        /*006e*/ 	.short	0x0014


	//----- nvinfo : EIATTR_SW_WAR
	.align		4
.L_25:
        /*0070*/ 	.byte	0x04, 0x36
        /*0072*/ 	.short	(.L_27 - .L_26)
.L_26:
        /*0074*/ 	.word	0x00000008
.L_27:


//--------------------- .nv.callgraph             --------------------------
	.section	.nv.callgraph,"",@"SHT_CUDA_CALLGRAPH"
	.align	4
	.sectionentsize	8
	.align		4
        /*0000*/ 	.word	0x00000000
	.align		4
        /*0004*/ 	.word	0xffffffff
	.align		4
        /*0008*/ 	.word	0x00000000
	.align		4
        /*000c*/ 	.word	0xfffffffe
	.align		4
        /*0010*/ 	.word	0x00000000
	.align		4
        /*0014*/ 	.word	0xfffffffd
	.align		4
        /*0018*/ 	.word	0x00000000
	.align		4
        /*001c*/ 	.word	0xfffffffc


//--------------------- .nv.constant4             --------------------------
	.section	.nv.constant4,"a",@progbits
	.align	8
	.align		8
.nv.constant4:
        /*0000*/ 	.dword	_$_str
	.align		8
        /*0008*/ 	.dword	__cudart_i2opi_f


//--------------------- .text.triton_poi_fused_sin_11 --------------------------
	.section	.text.triton_poi_fused_sin_11,"ax",@progbits
	.align	128
        .global         triton_poi_fused_sin_11
        .type           triton_poi_fused_sin_11,@function
        .size           triton_poi_fused_sin_11,(.L_x_25 - triton_poi_fused_sin_11)
        .other          triton_poi_fused_sin_11,@"STO_CUDA_ENTRY STV_DEFAULT"
triton_poi_fused_sin_11:
.text.triton_poi_fused_sin_11:
[----:B------:R-:W0:Y:S01]  /*0000*/  LDC R1, c[0x0][0x28] ;  /* 0x00000a00ff017b82 */ /* 0x000e220000000800 */
[----:B------:R-:W1:Y:S07]  /*0010*/  S2R R0, SR_TID.X ;  /* 0x0000000000007919 */ /* 0x000e6e0000002100 */
[----:B------:R-:W2:Y:S01]  /*0020*/  LDC.64 R2, c[0x0][0x210] ;  /* 0x00008400ff027b82 */ /* 0x000ea20000000a00 */
[----:B------:R-:W-:Y:S01]  /*0030*/  ULDC.64 UR4, c[0x0][0x208] ;  /* 0x0000820000047ab9 */ /* 0x000fe20000000a00 */
[----:B0-----:R-:W-:Y:S01]  /*0040*/  VIADD R1, R1, 0xffffffe0 ;  /* 0xffffffe001017836 */ /* 0x001fe20000000000 */
[----:B------:R-:W0:Y:S01]  /*0050*/  S2R R5, SR_CTAID.X ;  /* 0x0000000000057919 */ /* 0x000e220000002500 */
[----:B-1----:R-:W-:-:S05]  /*0060*/  IMAD.SHL.U32 R0, R0, 0x4, RZ ;  /* 0x0000000400007824 */ /* 0x002fca00078e00ff */
[----:B------:R-:W-:-:S05]  /*0070*/  LOP3.LUT R0, R0, 0x1fc, RZ, 0xc0, !PT ;  /* 0x000001fc00007812 */ /* 0x000fca00078ec0ff */
[----:B0-----:R-:W-:-:S04]  /*0080*/  IMAD R16, R5, 0x400, R0 ;  /* 0x0000040005107824 */ /* 0x001fc800078e0200 */
[----:B--2---:R-:W-:-:S05]  /*0090*/  IMAD.WIDE R2, R16, 0x4, R2 ;  /* 0x0000000410027825 */ /* 0x004fca00078e0202 */
[----:B------:R-:W2:Y:S04]  /*00a0*/  LDG.E.128 R4, desc[UR4][R2.64] ;  /* 0x0000000402047981 */ /* 0x000ea8000c1e1d00 */
[----:B------:R0:W5:Y:S01]  /*00b0*/  LDG.E.128 R8, desc[UR4][R2.64+0x800] ;  /* 0x0008000402087981 */ /* 0x000162000c1e1d00 */
[----:B------:R-:W-:Y:S01]  /*00c0*/  BSSY B0, `(.L_x_0) ;  /* 0x0000046000007945 */ /* 0x000fe20003800000 */
[C---:B--2---:R-:W-:Y:S01]  /*00d0*/  FMUL R0, R4.reuse, 0.63661974668502807617 ;  /* 0x3f22f98304007820 */ /* 0x044fe20000400000 */
[----:B------:R-:W-:-:S03]  /*00e0*/  FADD.FTZ R14, |R4|, -RZ ;  /* 0x800000ff040e7221 */ /* 0x000fc60000010200 */
[----:B------:R-:W1:Y:S02]  /*00f0*/  F2I.FTZ.NTZ R15, R0 ;  /* 0x00000000000f7305 */ /* 0x000e640000213100 */
[----:B------:R-:W-:Y:S02]  /*0100*/  FSETP.GE.AND P0, PT, R14, 105615, PT ;  /* 0x47ce47800e00780b */ /* 0x000fe40003f06000 */
[----:B-1----:R-:W-:-:S05]  /*0110*/  I2FP.F32.S32 R13, R15 ;  /* 0x0000000f000d7245 */ /* 0x002fca0000201400 */
[----:B------:R-:W-:-:S04]  /*0120*/  FFMA.FTZ R12, R13, -1.5707962512969970703, R4 ;  /* 0xbfc90fda0d0c7823 */ /* 0x000fc80000010004 */
[----:B------:R-:W-:-:S04]  /*0130*/  FFMA.FTZ R12, R13, -7.5497894158615963534e-08, R12 ;  /* 0xb3a221680d0c7823 */ /* 0x000fc8000001000c */
[----:B------:R-:W-:Y:S01]  /*0140*/  FFMA.FTZ R12, R13, -5.3903029534742383927e-15, R12 ;  /* 0xa7c234c50d0c7823 */ /* 0x000fe2000001000c */
[----:B0-----:R-:W-:Y:S06]  /*0150*/  @!P0 BRA `(.L_x_1) ;  /* 0x0000000000f08947 */ /* 0x001fec0003800000 */
[----:B------:R-:W-:-:S13]  /*0160*/  FSETP.NEU.AND P0, PT, R14, +INF , PT ;  /* 0x7f8000000e00780b */ /* 0x000fda0003f0d000 */
[----:B------:R-:W-:Y:S01]  /*0170*/  @!P0 FMUL.FTZ R12, RZ, R4 ;  /* 0x00000004ff0c8220 */ /* 0x000fe20000410000 */
[----:B------:R-:W-:Y:S01]  /*0180*/  @!P0 IMAD.MOV.U32 R15, RZ, RZ, RZ ;  /* 0x000000ffff0f8224 */ /* 0x000fe200078e00ff */
[----:B------:R-:W-:Y:S06]  /*0190*/  @!P0 BRA `(.L_x_1) ;  /* 0x0000000000e08947 */ /* 0x000fec0003800000 */
[----:B------:R-:W-:Y:S01]  /*01a0*/  SHF.R.U32.HI R17, RZ, 0x17, R4 ;  /* 0x00000017ff117819 */ /* 0x000fe20000011604 */
[----:B------:R-:W-:Y:S01]  /*01b0*/  IMAD.SHL.U32 R12, R4, 0x100, RZ ;  /* 0x00000100040c7824 */ /* 0x000fe200078e00ff */
[----:B------:R-:W-:Y:S01]  /*01c0*/  ULDC.64 UR6, c[0x4][0x8] ;  /* 0x0100020000067ab9 */ /* 0x000fe20000000a00 */
[----:B------:R-:W-:Y:S01]  /*01d0*/  IMAD.MOV.U32 R2, RZ, RZ, RZ ;  /* 0x000000ffff027224 */ /* 0x000fe200078e00ff */
[----:B------:R-:W-:Y:S01]  /*01e0*/  LOP3.LUT R0, R17, 0xe0, RZ, 0xc0, !PT ;  /* 0x000000e011007812 */ /* 0x000fe200078ec0ff */
[----:B------:R-:W-:Y:S01]  /*01f0*/  IMAD.MOV.U32 R18, RZ, RZ, RZ ;  /* 0x000000ffff127224 */ /* 0x000fe200078e00ff */
[----:B------:R-:W-:Y:S01]  /*0200*/  LOP3.LUT R19, R12, 0x80000000, RZ, 0xfc, !PT ;  /* 0x800000000c137812 */ /* 0x000fe200078efcff */
[----:B------:R-:W-:Y:S01]  /*0210*/  IMAD.MOV.U32 R20, RZ, RZ, RZ ;  /* 0x000000ffff147224 */ /* 0x000fe200078e00ff */
[----:B------:R-:W-:Y:S01]  /*0220*/  IADD3 R0, R0, -0x80, RZ ;  /* 0xffffff8000007810 */ /* 0x000fe20007ffe0ff */
[----:B------:R-:W-:-:S03]  /*0230*/  IMAD.MOV.U32 R3, RZ, RZ, R1 ;  /* 0x000000ffff037224 */ /* 0x000fc600078e0001 */
[----:B------:R-:W-:-:S07]  /*0240*/  SHF.R.U32.HI R0, RZ, 0x5, R0 ;  /* 0x00000005ff007819 */ /* 0x000fce0000011600 */
.L_x_2:
[----:B------:R-:W-:-:S04]  /*0250*/  IADD3 R14, P0, R18, UR6, RZ ;  /* 0x00000006120e7c10 */ /* 0x000fc8000ff1e0ff */
[----:B------:R-:W-:-:S05]  /*0260*/  IADD3.X R15, R20, UR7, RZ, P0, !PT ;  /* 0x00000007140f7c10 */ /* 0x000fca00087fe4ff */
[----:B------:R-:W2:Y:S01]  /*0270*/  LDG.E.CONSTANT R14, desc[UR4][R14.64] ;  /* 0x000000040e0e7981 */ /* 0x000ea2000c1e9900 */
[----:B------:R-:W-:Y:S01]  /*0280*/  IADD3 R18, P1, R18, 0x4, RZ ;  /* 0x0000000412127810 */ /* 0x000fe20007f3e0ff */
[----:B------:R-:W-:Y:S02]  /*0290*/  IMAD.MOV.U32 R12, RZ, RZ, R2 ;  /* 0x000000ffff0c7224 */ /* 0x000fe400078e0002 */
[----:B------:R-:W-:Y:S01]  /*02a0*/  IMAD.MOV.U32 R13, RZ, RZ, RZ ;  /* 0x000000ffff0d7224 */ /* 0x000fe200078e00ff */
[----:B------:R-:W-:Y:S01]  /*02b0*/  ISETP.NE.U32.AND P0, PT, R18, 0x18, PT ;  /* 0x000000181200780c */ /* 0x000fe20003f05070 */
[----:B------:R-:W-:-:S05]  /*02c0*/  IMAD.X R20, RZ, RZ, R20, P1 ;  /* 0x000000ffff147224 */ /* 0x000fca00008e0614 */
[----:B------:R-:W-:Y:S01]  /*02d0*/  ISETP.NE.AND.EX P0, PT, R20, RZ, PT, P0 ;  /* 0x000000ff1400720c */ /* 0x000fe20003f05300 */
[----:B--2---:R-:W-:-:S04]  /*02e0*/  IMAD.WIDE.U32 R12, R19, R14, R12 ;  /* 0x0000000e130c7225 */ /* 0x004fc800078e000c */
[----:B------:R-:W-:Y:S01]  /*02f0*/  IMAD.MOV.U32 R2, RZ, RZ, R13 ;  /* 0x000000ffff027224 */ /* 0x000fe200078e000d */
[----:B------:R0:W-:Y:S02]  /*0300*/  STL [R3], R12 ;  /* 0x0000000c03007387 */ /* 0x0001e40000100800 */
[----:B0-----:R-:W-:-:S05]  /*0310*/  VIADD R3, R3, 0x4 ;  /* 0x0000000403037836 */ /* 0x001fca0000000000 */
[----:B------:R-:W-:Y:S05]  /*0320*/  @P0 BRA `(.L_x_2) ;  /* 0xfffffffc00c80947 */ /* 0x000fea000383ffff */
[----:B------:R-:W-:Y:S01]  /*0330*/  LOP3.LUT P0, R14, R17, 0x1f, RZ, 0xc0, !PT ;  /* 0x0000001f110e7812 */ /* 0x000fe2000780c0ff */
[----:B------:R-:W-:Y:S01]  /*0340*/  IMAD R17, R0, -0x4, R1 ;  /* 0xfffffffc00117824 */ /* 0x000fe200078e0201 */
[----:B------:R0:W-:Y:S04]  /*0350*/  STL [R1+0x18], R2 ;  /* 0x0000180201007387 */ /* 0x0001e80000100800 */
[----:B------:R-:W2:Y:S04]  /*0360*/  LDL R0, [R17+0x18] ;  /* 0x0000180011007983 */ /* 0x000ea80000100800 */
[----:B------:R-:W3:Y:S04]  /*0370*/  LDL R3, [R17+0x14] ;  /* 0x0000140011037983 */ /* 0x000ee80000100800 */
[----:B------:R-:W4:Y:S01]  /*0380*/  @P0 LDL R15, [R17+0x10] ;  /* 0x00001000110f0983 */ /* 0x000f220000100800 */
[----:B------:R-:W-:Y:S01]  /*0390*/  @P0 IADD3 R12, -R14, 0x20, RZ ;  /* 0x000000200e0c0810 */ /* 0x000fe20007ffe1ff */
[----:B------:R-:W-:Y:S01]  /*03a0*/  UMOV UR6, 0x54442d19 ;  /* 0x54442d1900067882 */ /* 0x000fe20000000000 */
[----:B------:R-:W-:Y:S01]  /*03b0*/  UMOV UR7, 0x3bf921fb ;  /* 0x3bf921fb00077882 */ /* 0x000fe20000000000 */
[----:B--2---:R-:W-:-:S02]  /*03c0*/  @P0 SHF.L.U32 R13, R0, R14, RZ ;  /* 0x0000000e000d0219 */ /* 0x004fc400000006ff */
[----:B---3--:R-:W-:Y:S02]  /*03d0*/  @P0 SHF.L.U32 R14, R3, R14, RZ ;  /* 0x0000000e030e0219 */ /* 0x008fe400000006ff */
[-C--:B----4-:R-:W-:Y:S02]  /*03e0*/  @P0 SHF.R.U32.HI R15, RZ, R12.reuse, R15 ;  /* 0x0000000cff0f0219 */ /* 0x090fe4000001160f */
[----:B------:R-:W-:-:S03]  /*03f0*/  @P0 SHF.R.U32.HI R12, RZ, R12, R3 ;  /* 0x0000000cff0c0219 */ /* 0x000fc60000011603 */
[----:B------:R-:W-:Y:S01]  /*0400*/  @P0 IMAD.IADD R3, R14, 0x1, R15 ;  /* 0x000000010e030824 */ /* 0x000fe200078e020f */
[----:B------:R-:W-:-:S04]  /*0410*/  @P0 IADD3 R0, R13, R12, RZ ;  /* 0x0000000c0d000210 */ /* 0x000fc80007ffe0ff */
[C---:B------:R-:W-:Y:S01]  /*0420*/  SHF.L.W.U32.HI R15, R3.reuse, 0x2, R0 ;  /* 0x00000002030f7819 */ /* 0x040fe20000010e00 */
[----:B------:R-:W-:-:S03]  /*0430*/  IMAD.SHL.U32 R3, R3, 0x4, RZ ;  /* 0x0000000403037824 */ /* 0x000fc600078e00ff */
[----:B0-----:R-:W-:-:S04]  /*0440*/  SHF.R.S32.HI R2, RZ, 0x1f, R15 ;  /* 0x0000001fff027819 */ /* 0x001fc8000001140f */
[C---:B------:R-:W-:Y:S02]  /*0450*/  LOP3.LUT R12, R2.reuse, R3, RZ, 0x3c, !PT ;  /* 0x00000003020c7212 */ /* 0x040fe400078e3cff */
[----:B------:R-:W-:-:S04]  /*0460*/  LOP3.LUT R13, R2, R15, RZ, 0x3c, !PT ;  /* 0x0000000f020d7212 */ /* 0x000fc800078e3cff */
[----:B------:R-:W0:Y:S01]  /*0470*/  I2F.F64.S64 R2, R12 ;  /* 0x0000000c00027312 */ /* 0x000e220000301c00 */
[----:B------:R-:W-:Y:S02]  /*0480*/  ISETP.GE.AND P0, PT, R4, RZ, PT ;  /* 0x000000ff0400720c */ /* 0x000fe40003f06270 */
[----:B------:R-:W-:Y:S01]  /*0490*/  SHF.R.U32.HI R0, RZ, 0x1e, R0 ;  /* 0x0000001eff007819 */ /* 0x000fe20000011600 */
[----:B0-----:R-:W-:Y:S01]  /*04a0*/  DMUL R2, R2, UR6 ;  /* 0x0000000602027c28 */ /* 0x001fe20008000000 */
[C---:B------:R-:W-:Y:S02]  /*04b0*/  LOP3.LUT R4, R15.reuse, R4, RZ, 0x3c, !PT ;  /* 0x000000040f047212 */ /* 0x040fe400078e3cff */
[----:B------:R-:W-:-:S07]  /*04c0*/  LEA.HI R15, R15, R0, RZ, 0x1 ;  /* 0x000000000f0f7211 */ /* 0x000fce00078f08ff */
[----:B------:R-:W0:Y:S01]  /*04d0*/  F2F.F32.F64 R2, R2 ;  /* 0x0000000200027310 */ /* 0x000e220000301000 */
[----:B------:R-:W-:Y:S01]  /*04e0*/  ISETP.GE.AND P1, PT, R4, RZ, PT ;  /* 0x000000ff0400720c */ /* 0x000fe20003f26270 */
[----:B------:R-:W-:-:S04]  /*04f0*/  IMAD.MOV R0, RZ, RZ, -R15 ;  /* 0x000000ffff007224 */ /* 0x000fc800078e0a0f */
[----:B------:R-:W-:Y:S01]  /*0500*/  @!P0 IMAD.MOV.U32 R15, RZ, RZ, R0 ;  /* 0x000000ffff0f8224 */ /* 0x000fe200078e0000 */
[----:B0-----:R-:W-:-:S07]  /*0510*/  FSEL R12, -R2, R2, !P1 ;  /* 0x00000002020c7208 */ /* 0x001fce0004800100 */
.L_x_1:
[----:B------:R-:W-:Y:S05]  /*0520*/  BSYNC B0 ;  /* 0x0000000000007941 */ /* 0x000fea0003800000 */
.L_x_0:
[C---:B------:R-:W-:Y:S01]  /*0530*/  LOP3.LUT R0, R15.reuse, 0x1, RZ, 0xc0, !PT ;  /* 0x000000010f007812 */ /* 0x040fe200078ec0ff */
[----:B------:R-:W-:Y:S01]  /*0540*/  FMUL.FTZ R17, R12, R12 ;  /* 0x0000000c0c117220 */ /* 0x000fe20000410000 */
[----:B------:R-:W-:Y:S01]  /*0550*/  IMAD.MOV.U32 R2, RZ, RZ, -0x46b2bead ;  /* 0xb94d4153ff027424 */ /* 0x000fe200078e00ff */
[----:B------:R-:W-:Y:S01]  /*0560*/  LOP3.LUT P0, RZ, R15, 0x2, RZ, 0xc0, !PT ;  /* 0x000000020fff7812 */ /* 0x000fe2000780c0ff */
[----:B------:R-:W-:Y:S01]  /*0570*/  IMAD.MOV.U32 R3, RZ, RZ, 0x3c0885e4 ;  /* 0x3c0885e4ff037424 */ /* 0x000fe200078e00ff */
[----:B------:R-:W-:Y:S01]  /*0580*/  ISETP.NE.U32.AND P1, PT, R0, 0x1, PT ;  /* 0x000000010000780c */ /* 0x000fe20003f25070 */
[----:B------:R-:W-:Y:S01]  /*0590*/  FMUL R0, R5, 0.63661974668502807617 ;  /* 0x3f22f98305007820 */ /* 0x000fe20000400000 */
[----:B------:R-:W-:Y:S01]  /*05a0*/  IMAD.MOV.U32 R13, RZ, RZ, -0x41d55558 ;  /* 0xbe2aaaa8ff0d7424 */ /* 0x000fe200078e00ff */
[----:B------:R-:W-:Y:S04]  /*05b0*/  BSSY B0, `(.L_x_3) ;  /* 0x000004f000007945 */ /* 0x000fe80003800000 */
[----:B------:R-:W0:Y:S06]  /*05c0*/  F2I.FTZ.NTZ R0, R0 ;  /* 0x0000000000007305 */ /* 0x000e2c0000213100 */
[----:B------:R-:W-:Y:S01]  /*05d0*/  @!P1 IMAD.MOV.U32 R4, RZ, RZ, 0x37cbac00 ;  /* 0x37cbac00ff049424 */ /* 0x000fe200078e00ff */
[----:B------:R-:W-:Y:S01]  /*05e0*/  @!P1 MOV R3, 0x3d2aaabb ;  /* 0x3d2aaabb00039802 */ /* 0x000fe20000000f00 */
[----:B------:R-:W-:-:S02]  /*05f0*/  @!P1 IMAD.MOV.U32 R13, RZ, RZ, -0x41000001 ;  /* 0xbeffffffff0d9424 */ /* 0x000fc400078e00ff */
[----:B------:R-:W-:Y:S01]  /*0600*/  @!P1 FFMA.FTZ R2, R17, R4, -0.0013887860113754868507 ;  /* 0xbab607ed11029423 */ /* 0x000fe20000010004 */
[----:B------:R-:W-:Y:S01]  /*0610*/  FSEL R4, R12, 1, P1 ;  /* 0x3f8000000c047808 */ /* 0x000fe20000800000 */
[----:B------:R-:W-:Y:S02]  /*0620*/  FADD.FTZ R12, |R5|, -RZ ;  /* 0x800000ff050c7221 */ /* 0x000fe40000010200 */
[C---:B------:R-:W-:Y:S01]  /*0630*/  FFMA.FTZ R2, R17.reuse, R2, R3 ;  /* 0x0000000211027223 */ /* 0x040fe20000010003 */
[----:B0-----:R-:W-:Y:S02]  /*0640*/  I2FP.F32.S32 R14, R0 ;  /* 0x00000000000e7245 */ /* 0x001fe40000201400 */
[----:B------:R-:W-:Y:S01]  /*0650*/  FSETP.GE.AND P1, PT, R12, 105615, PT ;  /* 0x47ce47800c00780b */ /* 0x000fe20003f26000 */
[C---:B------:R-:W-:Y:S01]  /*0660*/  FFMA.FTZ R13, R17.reuse, R2, R13 ;  /* 0x00000002110d7223 */ /* 0x040fe2000001000d */
[----:B------:R-:W-:Y:S01]  /*0670*/  FFMA.FTZ R17, R17, R4, RZ ;  /* 0x0000000411117223 */ /* 0x000fe200000100ff */
[----:B------:R-:W-:-:S03]  /*0680*/  FFMA.FTZ R3, R14, -1.5707962512969970703, R5 ;  /* 0xbfc90fda0e037823 */ /* 0x000fc60000010005 */
[----:B------:R-:W-:Y:S01]  /*0690*/  FFMA.FTZ R4, R17, R13, R4 ;  /* 0x0000000d11047223 */ /* 0x000fe20000010004 */
[----:B------:R-:W-:-:S03]  /*06a0*/  FFMA.FTZ R3, R14, -7.5497894158615963534e-08, R3 ;  /* 0xb3a221680e037823 */ /* 0x000fc60000010003 */
[----:B------:R-:W-:Y:S01]  /*06b0*/  @P0 FFMA.FTZ R4, R4, -1, RZ ;  /* 0xbf80000004040823 */ /* 0x000fe200000100ff */
[----:B------:R-:W-:Y:S02]  /*06c0*/  FFMA.FTZ R14, R14, -5.3903029534742383927e-15, R3 ;  /* 0xa7c234c50e0e7823 */ /* 0x000fe40000010003 */
[----:B------:R-:W-:Y:S05]  /*06d0*/  @!P1 BRA `(.L_x_4) ;  /* 0x0000000000f09947 */ /* 0x000fea0003800000 */
[----:B------:R-:W-:-:S13]  /*06e0*/  FSETP.NEU.AND P0, PT, R12, +INF , PT ;  /* 0x7f8000000c00780b */ /* 0x000fda0003f0d000 */
[----:B------:R-:W-:Y:S01]  /*06f0*/  @!P0 FMUL.FTZ R14, RZ, R5 ;  /* 0x00000005ff0e8220 */ /* 0x000fe20000410000 */
[----:B------:R-:W-:Y:S01]  /*0700*/  @!P0 IMAD.MOV.U32 R0, RZ, RZ, RZ ;  /* 0x000000ffff008224 */ /* 0x000fe200078e00ff */
[----:B------:R-:W-:Y:S06]  /*0710*/  @!P0 BRA `(.L_x_4) ;  /* 0x0000000000e08947 */ /* 0x000fec0003800000 */
[----:B------:R-:W-:Y:S01]  /*0720*/  SHF.R.U32.HI R17, RZ, 0x17, R5 ;  /* 0x00000017ff117819 */ /* 0x000fe20000011605 */
[----:B------:R-:W-:Y:S01]  /*0730*/  IMAD.SHL.U32 R12, R5, 0x100, RZ ;  /* 0x00000100050c7824 */ /* 0x000fe200078e00ff */
[----:B------:R-:W-:Y:S01]  /*0740*/  HFMA2.MMA R20, -RZ, RZ, 0, 0 ;  /* 0x00000000ff147435 */ /* 0x000fe200000001ff */
[----:B------:R-:W-:Y:S01]  /*0750*/  IMAD.MOV.U32 R2, RZ, RZ, RZ ;  /* 0x000000ffff027224 */ /* 0x000fe200078e00ff */
[----:B------:R-:W-:Y:S01]  /*0760*/  LOP3.LUT R0, R17, 0xe0, RZ, 0xc0, !PT ;  /* 0x000000e011007812 */ /* 0x000fe200078ec0ff */
[----:B------:R-:W-:Y:S01]  /*0770*/  IMAD.MOV.U32 R18, RZ, RZ, RZ ;  /* 0x000000ffff127224 */ /* 0x000fe200078e00ff */
[----:B------:R-:W-:Y:S01]  /*0780*/  LOP3.LUT R19, R12, 0x80000000, RZ, 0xfc, !PT ;  /* 0x800000000c137812 */ /* 0x000fe200078efcff */
[----:B------:R-:W-:Y:S01]  /*0790*/  IMAD.MOV.U32 R3, RZ, RZ, R1 ;  /* 0x000000ffff037224 */ /* 0x000fe200078e0001 */
[----:B------:R-:W-:Y:S01]  /*07a0*/  ULDC.64 UR6, c[0x4][0x8] ;  /* 0x0100020000067ab9 */ /* 0x000fe20000000a00 */
[----:B------:R-:W-:-:S05]  /*07b0*/  VIADD R0, R0, 0xffffff80 ;  /* 0xffffff8000007836 */ /* 0x000fca0000000000 */
[----:B------:R-:W-:-:S07]  /*07c0*/  SHF.R.U32.HI R0, RZ, 0x5, R0 ;  /* 0x00000005ff007819 */ /* 0x000fce0000011600 */
.L_x_5:
        /* <DEDUP_REMOVED lines=26> */
[----:B------:R-:W-:Y:S02]  /*0970*/  @P0 SHF.R.U32.HI R12, RZ, R12, R3 ;  /* 0x0000000cff0c0219 */ /* 0x000fe40000011603 */
[----:B------:R-:W-:-:S03]  /*0980*/  @P0 IADD3 R3, R14, R15, RZ ;  /* 0x0000000f0e030210 */ /* 0x000fc60007ffe0ff */
[----:B------:R-:W-:-:S05]  /*0990*/  @P0 IMAD.IADD R0, R13, 0x1, R12 ;  /* 0x000000010d000824 */ /* 0x000fca00078e020c */
        /* <DEDUP_REMOVED lines=16> */
.L_x_4:
[----:B------:R-:W-:Y:S05]  /*0aa0*/  BSYNC B0 ;  /* 0x0000000000007941 */ /* 0x000fea0003800000 */
.L_x_3:
[----:B------:R-:W-:Y:S01]  /*0ab0*/  LOP3.LUT R2, R0, 0x1, RZ, 0xc0, !PT ;  /* 0x0000000100027812 */ /* 0x000fe200078ec0ff */
[----:B------:R-:W-:Y:S01]  /*0ac0*/  FMUL.FTZ R18, R14, R14 ;  /* 0x0000000e0e127220 */ /* 0x000fe20000410000 */
[----:B------:R-:W-:Y:S01]  /*0ad0*/  IMAD.MOV.U32 R3, RZ, RZ, -0x46b2bead ;  /* 0xb94d4153ff037424 */ /* 0x000fe200078e00ff */
[----:B------:R-:W-:Y:S01]  /*0ae0*/  MOV R13, 0xbe2aaaa8 ;  /* 0xbe2aaaa8000d7802 */ /* 0x000fe20000000f00 */
[----:B------:R-:W-:Y:S01]  /*0af0*/  IMAD.MOV.U32 R12, RZ, RZ, 0x3c0885e4 ;  /* 0x3c0885e4ff0c7424 */ /* 0x000fe200078e00ff */
[----:B------:R-:W-:Y:S01]  /*0b00*/  ISETP.NE.U32.AND P1, PT, R2, 0x1, PT ;  /* 0x000000010200780c */ /* 0x000fe20003f25070 */
[----:B------:R-:W-:Y:S01]  /*0b10*/  FMUL R2, R6, 0.63661974668502807617 ;  /* 0x3f22f98306027820 */ /* 0x000fe20000400000 */
[----:B------:R-:W-:Y:S01]  /*0b20*/  LOP3.LUT P0, RZ, R0, 0x2, RZ, 0xc0, !PT ;  /* 0x0000000200ff7812 */ /* 0x000fe2000780c0ff */
[----:B------:R-:W-:Y:S04]  /*0b30*/  BSSY B0, `(.L_x_6) ;  /* 0x000004f000007945 */ /* 0x000fe80003800000 */
[----:B------:R-:W0:Y:S06]  /*0b40*/  F2I.FTZ.NTZ R2, R2 ;  /* 0x0000000200027305 */ /* 0x000e2c0000213100 */
[----:B------:R-:W-:-:S02]  /*0b50*/  @!P1 IMAD.MOV.U32 R5, RZ, RZ, 0x37cbac00 ;  /* 0x37cbac00ff059424 */ /* 0x000fc400078e00ff */
[----:B------:R-:W-:Y:S02]  /*0b60*/  @!P1 IMAD.MOV.U32 R12, RZ, RZ, 0x3d2aaabb ;  /* 0x3d2aaabbff0c9424 */ /* 0x000fe400078e00ff */
[----:B------:R-:W-:Y:S01]  /*0b70*/  @!P1 FFMA.FTZ R3, R18, R5, -0.0013887860113754868507 ;  /* 0xbab607ed12039423 */ /* 0x000fe20000010005 */
[----:B------:R-:W-:Y:S01]  /*0b80*/  FSEL R5, R14, 1, P1 ;  /* 0x3f8000000e057808 */ /* 0x000fe20000800000 */
[----:B------:R-:W-:Y:S01]  /*0b90*/  FADD.FTZ R14, |R6|, -RZ ;  /* 0x800000ff060e7221 */ /* 0x000fe20000010200 */
[----:B------:R-:W-:Y:S02]  /*0ba0*/  @!P1 IMAD.MOV.U32 R13, RZ, RZ, -0x41000001 ;  /* 0xbeffffffff0d9424 */ /* 0x000fe400078e00ff */
[----:B------:R-:W-:Y:S01]  /*0bb0*/  FFMA.FTZ R12, R18, R3, R12 ;  /* 0x00000003120c7223 */ /* 0x000fe2000001000c */
        /* <DEDUP_REMOVED lines=16> */
[----:B------:R-:W-:Y:S01]  /*0cc0*/  MOV R3, R1 ;  /* 0x0000000100037202 */ /* 0x000fe20000000f00 */
[----:B------:R-:W-:Y:S01]  /*0cd0*/  IMAD.MOV.U32 R2, RZ, RZ, RZ ;  /* 0x000000ffff027224 */ /* 0x000fe200078e00ff */
[----:B------:R-:W-:Y:S01]  /*0ce0*/  LOP3.LUT R0, R17, 0xe0, RZ, 0xc0, !PT ;  /* 0x000000e011007812 */ /* 0x000fe200078ec0ff */
[----:B------:R-:W-:Y:S01]  /*0cf0*/  IMAD.MOV.U32 R18, RZ, RZ, RZ ;  /* 0x000000ffff127224 */ /* 0x000fe200078e00ff */
[----:B------:R-:W-:Y:S01]  /*0d00*/  LOP3.LUT R19, R12, 0x80000000, RZ, 0xfc, !PT ;  /* 0x800000000c137812 */ /* 0x000fe200078efcff */
[----:B------:R-:W-:Y:S01]  /*0d10*/  IMAD.MOV.U32 R20, RZ, RZ, RZ ;  /* 0x000000ffff147224 */ /* 0x000fe200078e00ff */
[----:B------:R-:W-:Y:S01]  /*0d20*/  ULDC.64 UR6, c[0x4][0x8] ;  /* 0x0100020000067ab9 */ /* 0x000fe20000000a00 */
[----:B------:R-:W-:-:S05]  /*0d30*/  VIADD R0, R0, 0xffffff80 ;  /* 0xffffff8000007836 */ /* 0x000fca0000000000 */
[----:B------:R-:W-:-:S07]  /*0d40*/  SHF.R.U32.HI R0, RZ, 0x5, R0 ;  /* 0x00000005ff007819 */ /* 0x000fce0000011600 */
.L_x_8:
        /* <DEDUP_REMOVED lines=45> */
.L_x_7:
[----:B------:R-:W-:Y:S05]  /*1020*/  BSYNC B0 ;  /* 0x0000000000007941 */ /* 0x000fea0003800000 */
.L_x_6:
[----:B------:R-:W-:Y:S01]  /*1030*/  LOP3.LUT R0, R2, 0x1, RZ, 0xc0, !PT ;  /* 0x0000000102007812 */ /* 0x000fe200078ec0ff */
[----:B------:R-:W-:Y:S01]  /*1040*/  FMUL.FTZ R15, R3, R3 ;  /* 0x00000003030f7220 */ /* 0x000fe20000410000 */
[----:B------:R-:W-:Y:S02]  /*1050*/  IMAD.MOV.U32 R13, RZ, RZ, 0x3c0885e4 ;  /* 0x3c0885e4ff0d7424 */ /* 0x000fe400078e00ff */
[C---:B------:R-:W-:Y:S01]  /*1060*/  FADD.FTZ R14, |R7|.reuse, -RZ ;  /* 0x800000ff070e7221 */ /* 0x040fe20000010200 */
[----:B------:R-:W-:Y:S01]  /*1070*/  ISETP.NE.U32.AND P1, PT, R0, 0x1, PT ;  /* 0x000000010000780c */ /* 0x000fe20003f25070 */
[----:B------:R-:W-:Y:S01]  /*1080*/  FMUL R0, R7, 0.63661974668502807617 ;  /* 0x3f22f98307007820 */ /* 0x000fe20000400000 */
[----:B------:R-:W-:Y:S01]  /*1090*/  IMAD.MOV.U32 R6, RZ, RZ, -0x46b2bead ;  /* 0xb94d4153ff067424 */ /* 0x000fe200078e00ff */
[----:B------:R-:W-:Y:S01]  /*10a0*/  LOP3.LUT P0, RZ, R2, 0x2, RZ, 0xc0, !PT ;  /* 0x0000000202ff7812 */ /* 0x000fe2000780c0ff */
[----:B------:R-:W-:Y:S03]  /*10b0*/  BSSY B0, `(.L_x_9) ;  /* 0x000004f000007945 */ /* 0x000fe60003800000 */
[----:B------:R-:W0:Y:S06]  /*10c0*/  F2I.FTZ.NTZ R0, R0 ;  /* 0x0000000000007305 */ /* 0x000e2c0000213100 */
[----:B------:R-:W-:Y:S01]  /*10d0*/  @!P1 IMAD.MOV.U32 R12, RZ, RZ, 0x37cbac00 ;  /* 0x37cbac00ff0c9424 */ /* 0x000fe200078e00ff */
[----:B------:R-:W-:-:S03]  /*10e0*/  @!P1 MOV R13, 0x3d2aaabb ;  /* 0x3d2aaabb000d9802 */ /* 0x000fc60000000f00 */
[C---:B------:R-:W-:Y:S01]  /*10f0*/  @!P1 FFMA.FTZ R6, R15.reuse, R12, -0.0013887860113754868507 ;  /* 0xbab607ed0f069423 */ /* 0x040fe2000001000c */
[----:B------:R-:W-:Y:S02]  /*1100*/  IMAD.MOV.U32 R12, RZ, RZ, -0x41d55558 ;  /* 0xbe2aaaa8ff0c7424 */ /* 0x000fe400078e00ff */
[----:B------:R-:W-:Y:S02]  /*1110*/  @!P1 IMAD.MOV.U32 R12, RZ, RZ, -0x41000001 ;  /* 0xbeffffffff0c9424 */ /* 0x000fe400078e00ff */
[----:B------:R-:W-:Y:S01]  /*1120*/  FFMA.FTZ R13, R15, R6, R13 ;  /* 0x000000060f0d7223 */ /* 0x000fe2000001000d */
[----:B------:R-:W-:Y:S02]  /*1130*/  FSEL R6, R3, 1, P1 ;  /* 0x3f80000003067808 */ /* 0x000fe40000800000 */
[----:B------:R-:W-:Y:S01]  /*1140*/  FSETP.GE.AND P1, PT, R14, 105615, PT ;  /* 0x47ce47800e00780b */ /* 0x000fe20003f26000 */
[C---:B------:R-:W-:Y:S01]  /*1150*/  FFMA.FTZ R13, R15.reuse, R13, R12 ;  /* 0x0000000d0f0d7223 */ /* 0x040fe2000001000c */
[----:B0-----:R-:W-:Y:S01]  /*1160*/  I2FP.F32.S32 R2, R0 ;  /* 0x0000000000027245 */ /* 0x001fe20000201400 */
[----:B------:R-:W-:-:S04]  /*1170*/  FFMA.FTZ R15, R15, R6, RZ ;  /* 0x000000060f0f7223 */ /* 0x000fc800000100ff */
[----:B------:R-:W-:Y:S01]  /*1180*/  FFMA.FTZ R3, R2, -1.5707962512969970703, R7 ;  /* 0xbfc90fda02037823 */ /* 0x000fe20000010007 */
[----:B------:R-:W-:-:S03]  /*1190*/  FFMA.FTZ R6, R15, R13, R6 ;  /* 0x0000000d0f067223 */ /* 0x000fc60000010006 */
[----:B------:R-:W-:Y:S01]  /*11a0*/  FFMA.FTZ R3, R2, -7.5497894158615963534e-08, R3 ;  /* 0xb3a2216802037823 */ /* 0x000fe20000010003 */
[----:B------:R-:W-:-:S03]  /*11b0*/  @P0 FFMA.FTZ R6, R6, -1, RZ ;  /* 0xbf80000006060823 */ /* 0x000fc600000100ff */
[----:B------:R-:W-:Y:S01]  /*11c0*/  FFMA.FTZ R12, R2, -5.3903029534742383927e-15, R3 ;  /* 0xa7c234c5020c7823 */ /* 0x000fe20000010003 */
[----:B------:R-:W-:Y:S06]  /*11d0*/  @!P1 BRA `(.L_x_10) ;  /* 0x0000000000f09947 */ /* 0x000fec0003800000 */
        /* <DEDUP_REMOVED lines=15> */
.L_x_11:
        /* <DEDUP_REMOVED lines=12> */
[----:B0-----:R-:W-:-:S05]  /*1390*/  IADD3 R3, R3, 0x4, RZ ;  /* 0x0000000403037810 */ /* 0x001fca0007ffe0ff */
        /* <DEDUP_REMOVED lines=14> */
[----:B------:R-:W-:Y:S02]  /*1480*/  @P0 IMAD.IADD R3, R14, 0x1, R15 ;  /* 0x000000010e030824 */ /* 0x000fe400078e020f */
        /* <DEDUP_REMOVED lines=17> */
.L_x_10:
[----:B------:R-:W-:Y:S05]  /*15a0*/  BSYNC B0 ;  /* 0x0000000000007941 */ /* 0x000fea0003800000 */
.L_x_9:
[----:B------:R-:W-:Y:S01]  /*15b0*/  LOP3.LUT R2, R0, 0x1, RZ, 0xc0, !PT ;  /* 0x0000000100027812 */ /* 0x000fe200078ec0ff */
[----:B------:R-:W-:Y:S01]  /*15c0*/  FMUL.FTZ R18, R12, R12 ;  /* 0x0000000c0c127220 */ /* 0x000fe20000410000 */
[----:B------:R-:W-:Y:S01]  /*15d0*/  IMAD.MOV.U32 R3, RZ, RZ, -0x46b2bead ;  /* 0xb94d4153ff037424 */ /* 0x000fe200078e00ff */
[----:B------:R-:W-:Y:S01]  /*15e0*/  MOV R14, 0x3c0885e4 ;  /* 0x3c0885e4000e7802 */ /* 0x000fe20000000f00 */
[----:B------:R-:W-:Y:S01]  /*15f0*/  IMAD.MOV.U32 R13, RZ, RZ, -0x41d55558 ;  /* 0xbe2aaaa8ff0d7424 */ /* 0x000fe200078e00ff */
[----:B------:R-:W-:Y:S01]  /*1600*/  ISETP.NE.U32.AND P1, PT, R2, 0x1, PT ;  /* 0x000000010200780c */ /* 0x000fe20003f25070 */
[----:B-----5:R-:W-:Y:S01]  /*1610*/  FMUL R2, R8, 0.63661974668502807617 ;  /* 0x3f22f98308027820 */ /* 0x020fe20000400000 */
        /* <DEDUP_REMOVED lines=35> */
.L_x_14:
[----:B------:R-:W-:-:S04]  /*1850*/  IADD3 R14, P0, R18, UR6, RZ ;  /* 0x00000006120e7c10 */ /* 0x000fc8000ff1e0ff */
[----:B------:R-:W-:-:S05]  /*1860*/  IADD3.X R15, R20, UR7, RZ, P0, !PT ;  /* 0x00000007140f7c10 */ /* 0x000fca00087fe4ff */
[----:B------:R-:W2:Y:S01]  /*1870*/  LDG.E.CONSTANT R14, desc[UR4][R14.64] ;  /* 0x000000040e0e7981 */ /* 0x000ea2000c1e9900 */
[----:B------:R-:W-:Y:S01]  /*1880*/  IADD3 R18, P1, R18, 0x4, RZ ;  /* 0x0000000412127810 */ /* 0x000fe20007f3e0ff */
[----:B------:R-:W-:Y:S02]  /*1890*/  IMAD.MOV.U32 R12, RZ, RZ, R2 ;  /* 0x000000ffff0c7224 */ /* 0x000fe400078e0002 */
[----:B------:R-:W-:Y:S01]  /*18a0*/  IMAD.MOV.U32 R13, RZ, RZ, RZ ;  /* 0x000000ffff0d7224 */ /* 0x000fe200078e00ff */
[----:B------:R-:W-:Y:S02]  /*18b0*/  ISETP.NE.U32.AND P0, PT, R18, 0x18, PT ;  /* 0x000000181200780c */ /* 0x000fe40003f05070 */
[----:B------:R-:W-:-:S04]  /*18c0*/  IADD3.X R20, RZ, R20, RZ, P1, !PT ;  /* 0x00000014ff147210 */ /* 0x000fc80000ffe4ff */
        /* <DEDUP_REMOVED lines=27> */
[----:B------:R-:W-:Y:S02]  /*1a80*/  SHF.R.U32.HI R0, RZ, 0x1e, R0 ;  /* 0x0000001eff007819 */ /* 0x000fe40000011600 */
[----:B------:R-:W-:Y:S01]  /*1a90*/  ISETP.GE.AND P0, PT, R8, RZ, PT ;  /* 0x000000ff0800720c */ /* 0x000fe20003f06270 */
[----:B0-----:R-:W-:Y:S01]  /*1aa0*/  DMUL R12, R2, UR6 ;  /* 0x00000006020c7c28 */ /* 0x001fe20008000000 */
[----:B------:R-:W-:-:S09]  /*1ab0*/  LEA.HI R2, R19, R0, RZ, 0x1 ;  /* 0x0000000013027211 */ /* 0x000fd200078f08ff */
[----:B------:R-:W0:Y:S01]  /*1ac0*/  F2F.F32.F64 R12, R12 ;  /* 0x0000000c000c7310 */ /* 0x000e220000301000 */
[----:B------:R-:W-:Y:S01]  /*1ad0*/  LOP3.LUT R8, R19, R8, RZ, 0x3c, !PT ;  /* 0x0000000813087212 */ /* 0x000fe200078e3cff */
[----:B------:R-:W-:-:S03]  /*1ae0*/  IMAD.MOV R0, RZ, RZ, -R2 ;  /* 0x000000ffff007224 */ /* 0x000fc600078e0a02 */
[----:B------:R-:W-:Y:S02]  /*1af0*/  ISETP.GE.AND P1, PT, R8, RZ, PT ;  /* 0x000000ff0800720c */ /* 0x000fe40003f26270 */
[----:B------:R-:W-:Y:S02]  /*1b00*/  @!P0 MOV R2, R0 ;  /* 0x0000000000028202 */ /* 0x000fe40000000f00 */
[----:B0-----:R-:W-:-:S09]  /*1b10*/  FSEL R3, -R12, R12, !P1 ;  /* 0x0000000c0c037208 */ /* 0x001fd20004800100 */
.L_x_13:
[----:B------:R-:W-:Y:S05]  /*1b20*/  BSYNC B0 ;  /* 0x0000000000007941 */ /* 0x000fea0003800000 */
.L_x_12:
[----:B------:R-:W-:Y:S01]  /*1b30*/  LOP3.LUT R0, R2, 0x1, RZ, 0xc0, !PT ;  /* 0x0000000102007812 */ /* 0x000fe200078ec0ff */
[----:B------:R-:W-:Y:S01]  /*1b40*/  FMUL.FTZ R15, R3, R3 ;  /* 0x00000003030f7220 */ /* 0x000fe20000410000 */
[----:B------:R-:W-:Y:S02]  /*1b50*/  IMAD.MOV.U32 R8, RZ, RZ, -0x46b2bead ;  /* 0xb94d4153ff087424 */ /* 0x000fe400078e00ff */
[C---:B------:R-:W-:Y:S01]  /*1b60*/  FADD.FTZ R14, |R9|.reuse, -RZ ;  /* 0x800000ff090e7221 */ /* 0x040fe20000010200 */
[----:B------:R-:W-:Y:S01]  /*1b70*/  ISETP.NE.U32.AND P1, PT, R0, 0x1, PT ;  /* 0x000000010000780c */ /* 0x000fe20003f25070 */
[----:B------:R-:W-:Y:S01]  /*1b80*/  FMUL R0, R9, 0.63661974668502807617 ;  /* 0x3f22f98309007820 */ /* 0x000fe20000400000 */
[----:B------:R-:W-:Y:S01]  /*1b90*/  IMAD.MOV.U32 R13, RZ, RZ, 0x3c0885e4 ;  /* 0x3c0885e4ff0d7424 */ /* 0x000fe200078e00ff */
[----:B------:R-:W-:Y:S01]  /*1ba0*/  LOP3.LUT P0, RZ, R2, 0x2, RZ, 0xc0, !PT ;  /* 0x0000000202ff7812 */ /* 0x000fe2000780c0ff */
[----:B------:R-:W-:Y:S03]  /*1bb0*/  BSSY B0, `(.L_x_15) ;  /* 0x000004f000007945 */ /* 0x000fe60003800000 */
[----:B------:R-:W0:Y:S06]  /*1bc0*/  F2I.FTZ.NTZ R0, R0 ;  /* 0x0000000000007305 */ /* 0x000e2c0000213100 */
[----:B------:R-:W-:-:S02]  /*1bd0*/  @!P1 IMAD.MOV.U32 R12, RZ, RZ, 0x37cbac00 ;  /* 0x37cbac00ff0c9424 */ /* 0x000fc400078e00ff */
[----:B------:R-:W-:Y:S02]  /*1be0*/  @!P1 IMAD.MOV.U32 R13, RZ, RZ, 0x3d2aaabb ;  /* 0x3d2aaabbff0d9424 */ /* 0x000fe400078e00ff */
        /* <DEDUP_REMOVED lines=17> */
[----:B------:R-:W-:Y:S01]  /*1d00*/  @!P0 MOV R0, RZ ;  /* 0x000000ff00008202 */ /* 0x000fe20000000f00 */
        /* <DEDUP_REMOVED lines=8> */
[----:B------:R-:W-:Y:S02]  /*1d90*/  IMAD.MOV.U32 R20, RZ, RZ, RZ ;  /* 0x000000ffff147224 */ /* 0x000fe400078e00ff */
[----:B------:R-:W-:Y:S02]  /*1da0*/  VIADD R0, R0, 0xffffff80 ;  /* 0xffffff8000007836 */ /* 0x000fe40000000000 */
[----:B------:R-:W-:-:S03]  /*1db0*/  IMAD.MOV.U32 R3, RZ, RZ, R1 ;  /* 0x000000ffff037224 */ /* 0x000fc600078e0001 */
[----:B------:R-:W-:-:S07]  /*1dc0*/  SHF.R.U32.HI R0, RZ, 0x5, R0 ;  /* 0x00000005ff007819 */ /* 0x000fce0000011600 */
.L_x_17:
[----:B------:R-:W-:-:S04]  /*1dd0*/  IADD3 R14, P0, R18, UR6, RZ ;  /* 0x00000006120e7c10 */ /* 0x000fc8000ff1e0ff */
[----:B------:R-:W-:-:S05]  /*1de0*/  IADD3.X R15, R20, UR7, RZ, P0, !PT ;  /* 0x00000007140f7c10 */ /* 0x000fca00087fe4ff */
[----:B------:R-:W2:Y:S01]  /*1df0*/  LDG.E.CONSTANT R14, desc[UR4][R14.64] ;  /* 0x000000040e0e7981 */ /* 0x000ea2000c1e9900 */
[----:B------:R-:W-:Y:S01]  /*1e00*/  IADD3 R18, P1, R18, 0x4, RZ ;  /* 0x0000000412127810 */ /* 0x000fe20007f3e0ff */
[----:B------:R-:W-:Y:S01]  /*1e10*/  IMAD.MOV.U32 R13, RZ, RZ, RZ ;  /* 0x000000ffff0d7224 */ /* 0x000fe200078e00ff */
[----:B------:R-:W-:Y:S02]  /*1e20*/  MOV R12, R2 ;  /* 0x00000002000c7202 */ /* 0x000fe40000000f00 */
        /* <DEDUP_REMOVED lines=23> */
[C---:B------:R-:W-:Y:S02]  /*1fa0*/  SHF.L.W.U32.HI R14, R3.reuse, 0x2, R0 ;  /* 0x00000002030e7819 */ /* 0x040fe40000010e00 */
[----:B------:R-:W-:Y:S02]  /*1fb0*/  SHF.L.U32 R3, R3, 0x2, RZ ;  /* 0x0000000203037819 */ /* 0x000fe400000006ff */
        /* <DEDUP_REMOVED lines=14> */
.L_x_16:
[----:B------:R-:W-:Y:S05]  /*20a0*/  BSYNC B0 ;  /* 0x0000000000007941 */ /* 0x000fea0003800000 */
.L_x_15:
        /* <DEDUP_REMOVED lines=42> */
.L_x_20:
        /* <DEDUP_REMOVED lines=45> */
.L_x_19:
[----:B------:R-:W-:Y:S05]  /*2620*/  BSYNC B0 ;  /* 0x0000000000007941 */ /* 0x000fea0003800000 */
.L_x_18:
        /* <DEDUP_REMOVED lines=10> */
[----:B------:R-:W-:Y:S01]  /*26d0*/  @!P1 MOV R12, 0x37cbac00 ;  /* 0x37cbac00000c9802 */ /* 0x000fe20000000f00 */
[----:B------:R-:W-:-:S04]  /*26e0*/  @!P1 IMAD.MOV.U32 R13, RZ, RZ, 0x3d2aaabb ;  /* 0x3d2aaabbff0d9424 */ /* 0x000fc800078e00ff */
        /* <DEDUP_REMOVED lines=30> */
.L_x_23:
        /* <DEDUP_REMOVED lines=9> */
[----:B--2---:R-:W-:-:S05]  /*2960*/  IMAD.WIDE.U32 R12, R19, R14, R12 ;  /* 0x0000000e130c7225 */ /* 0x004fca00078e000c */
[----:B------:R0:W-:Y:S01]  /*2970*/  STL [R3], R12 ;  /* 0x0000000c03007387 */ /* 0x0001e20000100800 */
[----:B------:R-:W-:Y:S01]  /*2980*/  MOV R2, R13 ;  /* 0x0000000d00027202 */ /* 0x000fe20000000f00 */
        /* <DEDUP_REMOVED lines=33> */
.L_x_22:
[----:B------:R-:W-:Y:S05]  /*2ba0*/  BSYNC B0 ;  /* 0x0000000000007941 */ /* 0x000fea0003800000 */
.L_x_21:
[----:B------:R-:W-:Y:S01]  /*2bb0*/  LOP3.LUT R2, R0, 0x1, RZ, 0xc0, !PT ;  /* 0x0000000100027812 */ /* 0x000fe200078ec0ff */
[----:B------:R-:W-:Y:S01]  /*2bc0*/  FMUL.FTZ R14, R12, R12 ;  /* 0x0000000c0c0e7220 */ /* 0x000fe20000410000 */
[----:B------:R-:W-:Y:S01]  /*2bd0*/  IMAD.MOV.U32 R3, RZ, RZ, 0x3c0885e4 ;  /* 0x3c0885e4ff037424 */ /* 0x000fe200078e00ff */
[----:B------:R-:W-:Y:S01]  /*2be0*/  LOP3.LUT P0, RZ, R0, 0x2, RZ, 0xc0, !PT ;  /* 0x0000000200ff7812 */ /* 0x000fe2000780c0ff */
[----:B------:R-:W-:Y:S01]  /*2bf0*/  IMAD.MOV.U32 R13, RZ, RZ, -0x41d55558 ;  /* 0xbe2aaaa8ff0d7424 */ /* 0x000fe200078e00ff */
[----:B------:R-:W-:Y:S01]  /*2c00*/  ISETP.NE.U32.AND P1, PT, R2, 0x1, PT ;  /* 0x000000010200780c */ /* 0x000fe20003f25070 */
[----:B------:R-:W-:Y:S01]  /*2c10*/  ULDC.64 UR6, c[0x0][0x218] ;  /* 0x0000860000067ab9 */ /* 0x000fe20000000a00 */
[----:B------:R-:W-:-:S11]  /*2c20*/  MOV R2, 0xb94d4153 ;  /* 0xb94d415300027802 */ /* 0x000fd60000000f00 */
[----:B------:R-:W-:Y:S02]  /*2c30*/  @!P1 IMAD.MOV.U32 R11, RZ, RZ, 0x37cbac00 ;  /* 0x37cbac00ff0b9424 */ /* 0x000fe400078e00ff */
[----:B------:R-:W-:Y:S02]  /*2c40*/  @!P1 IMAD.MOV.U32 R3, RZ, RZ, 0x3d2aaabb ;  /* 0x3d2aaabbff039424 */ /* 0x000fe400078e00ff */
[----:B------:R-:W-:Y:S01]  /*2c50*/  @!P1 FFMA.FTZ R2, R14, R11, -0.0013887860113754868507 ;  /* 0xbab607ed0e029423 */ /* 0x000fe2000001000b */
[----:B------:R-:W-:Y:S01]  /*2c60*/  @!P1 IMAD.MOV.U32 R13, RZ, RZ, -0x41000001 ;  /* 0xbeffffffff0d9424 */ /* 0x000fe200078e00ff */
[----:B------:R-:W-:Y:S02]  /*2c70*/  FSEL R11, R12, 1, P1 ;  /* 0x3f8000000c0b7808 */ /* 0x000fe40000800000 */
[----:B------:R-:W-:Y:S01]  /*2c80*/  FFMA.FTZ R2, R14, R2, R3 ;  /* 0x000000020e027223 */ /* 0x000fe20000010003 */
[----:B------:R-:W-:-:S03]  /*2c90*/  SHF.R.S32.HI R3, RZ, 0x1f, R16 ;  /* 0x0000001fff037819 */ /* 0x000fc60000011410 */
[C---:B------:R-:W-:Y:S01]  /*2ca0*/  FFMA.FTZ R0, R14.reuse, R2, R13 ;  /* 0x000000020e007223 */ /* 0x040fe2000001000d */
[----:B------:R-:W-:Y:S01]  /*2cb0*/  FFMA.FTZ R14, R14, R11, RZ ;  /* 0x0000000b0e0e7223 */ /* 0x000fe200000100ff */
[----:B------:R-:W-:-:S03]  /*2cc0*/  LEA R2, P1, R16, UR6, 0x2 ;  /* 0x0000000610027c11 */ /* 0x000fc6000f8210ff */
[----:B------:R-:W-:Y:S01]  /*2cd0*/  FFMA.FTZ R11, R14, R0, R11 ;  /* 0x000000000e0b7223 */ /* 0x000fe2000001000b */
[----:B------:R-:W-:-:S03]  /*2ce0*/  LEA.HI.X R3, R16, UR7, R3, 0x2, P1 ;  /* 0x0000000710037c11 */ /* 0x000fc600088f1403 */
[----:B------:R-:W-:Y:S02]  /*2cf0*/  @P0 FFMA.FTZ R11, R11, -1, RZ ;  /* 0xbf8000000b0b0823 */ /* 0x000fe400000100ff */
[----:B------:R-:W-:Y:S04]  /*2d00*/  STG.E.128 desc[UR4][R2.64], R4 ;  /* 0x0000000402007986 */ /* 0x000fe8000c101d04 */
[----:B------:R-:W-:Y:S01]  /*2d10*/  STG.E.128 desc[UR4][R2.64+0x800], R8 ;  /* 0x0008000802007986 */ /* 0x000fe2000c101d04 */
[----:B------:R-:W-:Y:S05]  /*2d20*/  EXIT ;  /* 0x000000000000794d */ /* 0x000fea0003800000 */
.L_x_24:
[----:B------:R-:W-:-:S00]  /*2d30*/  BRA `(.L_x_24) ;  /* 0xfffffffc00fc7947 */ /* 0x000fc0000383ffff */
[----:B------:R-:W-:-:S00]  /*2d40*/  NOP ;  /* 0x0000000000007918 */ /* 0x000fc00000000000 */
        /* <DEDUP_REMOVED lines=11> */
.L_x_25:


//--------------------- .nv.global.init           --------------------------
	.section	.nv.global.init,"aw",@progbits
	.align	4
.nv.global.init:
	.type		__cudart_i2opi_f,@object
	.size		__cudart_i2opi_f,(_$_str - __cudart_i2opi_f)
__cudart_i2opi_f:
        /*0000*/ 	.byte	0x41, 0x90, 0x43, 0x3c, 0x99, 0x95, 0x62, 0xdb, 0xc0, 0xdd, 0x34, 0xf5, 0xd1, 0x57, 0x27, 0xfc
        /*0010*/ 	.byte	0x29, 0x15, 0x44, 0x4e, 0x6e, 0x83, 0xf9, 0xa2
	.type		_$_str,@object
	.size		_$_str,(.L_0 - _$_str)
_$_str:
        /*0018*/ 	.byte	0x5f, 0x5f, 0x43, 0x55, 0x44, 0x41, 0x5f, 0x46, 0x54, 0x5a, 0x00
.L_0:


//--------------------- .nv.constant0.triton_poi_fused_sin_11 --------------------------
	.section	.nv.constant0.triton_poi_fused_sin_11,"a",@progbits
	.sectionflags	@""
	.align	4
.nv.constant0.triton_poi_fused_sin_11:
	.zero		548
